//
// Generated by NVIDIA NVVM Compiler
//
// Compiler Build ID: CL-36424714
// Cuda compilation tools, release 13.0, V13.0.88
// Based on NVVM 20.0.0
//

.version 9.0
.target sm_100
.address_size 64

	// .globl	_Z12helloFromGPUv
.extern .func  (.param .b32 func_retval0) vprintf
(
	.param .b64 vprintf_param_0,
	.param .b64 vprintf_param_1
)
;
.global .align 1 .b8 $str[39] = {72, 101, 108, 108, 111, 44, 32, 119, 111, 114, 108, 100, 32, 102, 114, 111, 109, 32, 116, 104, 114, 101, 97, 100, 32, 37, 100, 44, 32, 98, 108, 111, 99, 107, 32, 37, 100, 10};

.visible .entry _Z12helloFromGPUv()
{
	.local .align 8 .b8 	__local_depot0[8];
	.reg .b64 	%SP;
	.reg .b64 	%SPL;
	.reg .b32 	%r<5>;
	.reg .b64 	%rd<5>;

	mov.u64 	%SPL, __local_depot0;
	cvta.local.u64 	%SP, %SPL;
	add.u64 	%rd1, %SP, 0;
	add.u64 	%rd2, %SPL, 0;
	mov.u32 	%r1, %tid.x;
	mov.u32 	%r2, %ctaid.x;
	st.local.v2.u32 	[%rd2], {%r1, %r2};
	mov.u64 	%rd3, $str;
	cvta.global.u64 	%rd4, %rd3;
	{ // callseq 0, 0
	.param .b64 param0;
	st.param.b64 	[param0], %rd4;
	.param .b64 param1;
	st.param.b64 	[param1], %rd1;
	.param .b32 retval0;
	call.uni (retval0), 
	vprintf, 
	(
	param0, 
	param1
	);
	ld.param.b32 	%r3, [retval0];
	} // callseq 0
	ret;

}


// ===== COMPILED SASS (sm_100) =====

	.target	sm_100

	.elftype	@"ET_EXEC"


//--------------------- .note.nv.tkinfo           --------------------------
	.section	.note.nv.tkinfo,"",@"SHT_NOTE"
	.sectionflags	@"SHF_NOTE_NV_TKINFO"
	.tkinfo
        /*0018*/ 	.word	0x00000002
        /*0030*/ 	.string	""
        /*0030*/ 	.string	"ptxas"
        /*0030*/ 	.string	"Cuda compilation tools, release 13.0, V13.0.88"
        /*0030*/ 	.string	"Build cuda_13.0.r13.0/compiler.36424714_0"
        /*0030*/ 	.string	"-arch sm_100 -m 64 "



//--------------------- .note.nv.cuinfo           --------------------------
	.section	.note.nv.cuinfo,"",@"SHT_NOTE"
	.sectionflags	@"SHF_NOTE_NV_CUINFO"
        /*0018*/ 	.short	0x0002
        /*001a*/ 	.short	0x0064
        /*001c*/ 	.short	0x0082
	.zero		2


//--------------------- .nv.info                  --------------------------
	.section	.nv.info,"",@"SHT_CUDA_INFO"
	.align	4


	//----- nvinfo : EIATTR_REGCOUNT
	.align		4
        /*0000*/ 	.byte	0x04, 0x2f
        /*0002*/ 	.short	(.L_2 - .L_1)
	.align		4
.L_1:
        /*0004*/ 	.word	index@(_Z12helloFromGPUv)
        /*0008*/ 	.word	0x00000018


	//----- nvinfo : EIATTR_FRAME_SIZE
	.align		4
.L_2:
        /*000c*/ 	.byte	0x04, 0x11
        /*000e*/ 	.short	(.L_4 - .L_3)
	.align		4
.L_3:
        /*0010*/ 	.word	index@(_Z12helloFromGPUv)
        /*0014*/ 	.word	0x00000008


	//----- nvinfo : EIATTR_MIN_STACK_SIZE
	.align		4
.L_4:
        /*0018*/ 	.byte	0x04, 0x12
        /*001a*/ 	.short	(.L_6 - .L_5)
	.align		4
.L_5:
        /*001c*/ 	.word	index@(_Z12helloFromGPUv)
        /*0020*/ 	.word	0x00000008
.L_6:


//--------------------- .nv.compat                --------------------------
	.section	.nv.compat,"",@"SHT_CUDA_COMPAT_INFO"
	.align	4
        /*0000*/ 	.byte	0x02, 0x09, 0x00, 0x00, 0x02, 0x02, 0x01, 0x00, 0x02, 0x05, 0x05, 0x00, 0x03, 0x07, 0x01, 0x01
        /*0010*/ 	.byte	0x02, 0x03, 0x00, 0x00, 0x02, 0x06, 0x01, 0x00, 0x04, 0x0b, 0x08, 0x00, 0x09, 0x00, 0x00, 0x00
        /*0020*/ 	.byte	0x00, 0x00, 0x00, 0x00


//--------------------- .nv.info._Z12helloFromGPUv --------------------------
	.section	.nv.info._Z12helloFromGPUv,"",@"SHT_CUDA_INFO"
	.sectionflags	@""
	.align	4


	//----- nvinfo : EIATTR_CUDA_API_VERSION
	.align		4
        /*0000*/ 	.byte	0x04, 0x37
        /*0002*/ 	.short	(.L_8 - .L_7)
.L_7:
        /*0004*/ 	.word	0x00000082


	//----- nvinfo : EIATTR_SPARSE_MMA_MASK
	.align		4
.L_8:
        /*0008*/ 	.byte	0x03, 0x50
        /*000a*/ 	.short	0x0000


	//----- nvinfo : EIATTR_MAXREG_COUNT
	.align		4
        /*000c*/ 	.byte	0x03, 0x1b
        /*000e*/ 	.short	0x00ff


	//----- nvinfo : EIATTR_EXTERNS
	.align		4
        /*0010*/ 	.byte	0x04, 0x0f
        /*0012*/ 	.short	(.L_10 - .L_9)


	//   ....[0]....
	.align		4
.L_9:
        /*0014*/ 	.word	index@(vprintf)


	//----- nvinfo : EIATTR_MERCURY_ISA_VERSION
	.align		4
.L_10:
        /*0018*/ 	.byte	0x03, 0x5f
        /*001a*/ 	.short	0x0101


	//----- nvinfo : EIATTR_VRC_CTA_INIT_COUNT
	.align		4
        /*001c*/ 	.byte	0x02, 0x4a
	.zero		1
	.zero		1


	//----- nvinfo : EIATTR_SYSCALL_OFFSETS
	.align		4
        /*0020*/ 	.byte	0x04, 0x46
        /*0022*/ 	.short	(.L_12 - .L_11)


	//   ....[0]....
.L_11:
        /*0024*/ 	.word	0x000000f0


	//----- nvinfo : EIATTR_EXIT_INSTR_OFFSETS
	.align		4
.L_12:
        /*0028*/ 	.byte	0x04, 0x1c
        /*002a*/ 	.short	(.L_14 - .L_13)


	//   ....[0]....
.L_13:
        /*002c*/ 	.word	0x00000100


	//----- nvinfo : EIATTR_SW_WAR
	.align		4
.L_14:
        /*0030*/ 	.byte	0x04, 0x36
        /*0032*/ 	.short	(.L_16 - .L_15)
.L_15:
        /*0034*/ 	.word	0x00000008
.L_16:


//--------------------- .nv.callgraph             --------------------------
	.section	.nv.callgraph,"",@"SHT_CUDA_CALLGRAPH"
	.align	4
	.sectionentsize	8
	.align		4
        /*0000*/ 	.word	0x00000000
	.align		4
        /*0004*/ 	.word	0xffffffff
	.align		4
        /*0008*/ 	.word	index@(_Z12helloFromGPUv)
	.align		4
        /*000c*/ 	.word	index@(vprintf)
	.align		4
        /*0010*/ 	.word	0x00000000
	.align		4
        /*0014*/ 	.word	0xfffffffe
	.align		4
        /*0018*/ 	.word	0x00000000
	.align		4
        /*001c*/ 	.word	0xfffffffd
	.align		4
        /*0020*/ 	.word	0x00000000
	.align		4
        /*0024*/ 	.word	0xfffffffc


//--------------------- .nv.constant4             --------------------------
	.section	.nv.constant4,"a",@progbits
	.align	8
	.align		8
.nv.constant4:
        /*0000*/ 	.dword	vprintf
	.align		8
        /*0008*/ 	.dword	$str


//--------------------- .text._Z12helloFromGPUv   --------------------------
	.section	.text._Z12helloFromGPUv,"ax",@progbits
	.align	128
        .global         _Z12helloFromGPUv
        .type           _Z12helloFromGPUv,@function
        .size           _Z12helloFromGPUv,(.L_x_2 - _Z12helloFromGPUv)
        .other          _Z12helloFromGPUv,@"STO_CUDA_ENTRY STV_DEFAULT"
_Z12helloFromGPUv:
.text._Z12helloFromGPUv:
[----:B------:R-:W0:Y:S01]  /*0000*/  LDC R1, c[0x0][0x37c] ;  /* 0x0000df00ff017b82 */ /* 0x000e220000000800 */
[----:B------:R-:W1:Y:S01]  /*0010*/  S2R R8, SR_TID.X ;  /* 0x0000000000087919 */ /* 0x000e620000002100 */
[----:B0-----:R-:W-:Y:S01]  /*0020*/  VIADD R1, R1, 0xfffffff8 ;  /* 0xfffffff801017836 */ /* 0x001fe20000000000 */
[----:B------:R-:W-:Y:S01]  /*0030*/  MOV R0, 0x0 ;  /* 0x0000000000007802 */ /* 0x000fe20000000f00 */
[----:B------:R-:W0:Y:S01]  /*0040*/  LDCU UR4, c[0x0][0x2f8] ;  /* 0x00005f00ff0477ac */ /* 0x000e220008000800 */
[----:B------:R-:W1:Y:S03]  /*0050*/  S2R R9, SR_CTAID.X ;  /* 0x0000000000097919 */ /* 0x000e660000002500 */
[----:B------:R2:W3:Y:S01]  /*0060*/  LDC.64 R2, c[0x4][R0] ;  /* 0x0100000000027b82 */ /* 0x0004e20000000a00 */
[----:B------:R-:W4:Y:S01]  /*0070*/  LDCU.64 UR6, c[0x4][0x8] ;  /* 0x01000100ff0677ac */ /* 0x000f220008000a00 */
[----:B------:R-:W5:Y:S01]  /*0080*/  LDCU UR5, c[0x0][0x2fc] ;  /* 0x00005f80ff0577ac */ /* 0x000f620008000800 */
[----:B0-----:R-:W-:Y:S01]  /*0090*/  IADD3 R6, P0, PT, R1, UR4, RZ ;  /* 0x0000000401067c10 */ /* 0x001fe2000ff1e0ff */
[----:B----4-:R-:W-:Y:S01]  /*00a0*/  IMAD.U32 R4, RZ, RZ, UR6 ;  /* 0x00000006ff047e24 */ /* 0x010fe2000f8e00ff */
[----:B------:R-:W-:-:S03]  /*00b0*/  MOV R5, UR7 ;  /* 0x0000000700057c02 */ /* 0x000fc60008000f00 */
[----:B-----5:R-:W-:Y:S01]  /*00c0*/  IMAD.X R7, RZ, RZ, UR5, P0 ;  /* 0x00000005ff077e24 */ /* 0x020fe200080e06ff */
[----:B-1----:R2:W-:Y:S07]  /*00d0*/  STL.64 [R1], R8 ;  /* 0x0000000801007387 */ /* 0x0025ee0000100a00 */
[----:B------:R-:W-:-:S07]  /*00e0*/  LEPC R20, `(.L_x_0) ;  /* 0x000000001014794e */ /* 0x000fce0000000000 */
[----:B--23--:R-:W-:Y:S05]  /*00f0*/  CALL.ABS.NOINC R2 ;  /* 0x0000000002007343 */ /* 0x00cfea0003c00000 */
.L_x_0:
[----:B------:R-:W-:Y:S05]  /*0100*/  EXIT ;  /* 0x000000000000794d */ /* 0x000fea0003800000 */
.L_x_1:
[----:B------:R-:W-:-:S00]  /*0110*/  BRA `(.L_x_1) ;  /* 0xfffffffc00fc7947 */ /* 0x000fc0000383ffff */
[----:B------:R-:W-:-:S00]  /*0120*/  NOP ;  /* 0x0000000000007918 */ /* 0x000fc00000000000 */
        /* <DEDUP_REMOVED lines=13> */
.L_x_2:


//--------------------- .nv.global.init           --------------------------
	.section	.nv.global.init,"aw",@progbits
.nv.global.init:
	.type		$str,@object
	.size		$str,(.L_0 - $str)
$str:
        /*0000*/ 	.byte	0x48, 0x65, 0x6c, 0x6c, 0x6f, 0x2c, 0x20, 0x77, 0x6f, 0x72, 0x6c, 0x64, 0x20, 0x66, 0x72, 0x6f
        /*0010*/ 	.byte	0x6d, 0x20, 0x74, 0x68, 0x72, 0x65, 0x61, 0x64, 0x20, 0x25, 0x64, 0x2c, 0x20, 0x62, 0x6c, 0x6f
        /*0020*/ 	.byte	0x63, 0x6b, 0x20, 0x25, 0x64, 0x0a, 0x00
.L_0:


//--------------------- .nv.shared.reserved.0     --------------------------
	.section	.nv.shared.reserved.0,"aw",@nobits
	.weak		__nv_reservedSMEM_offset_0_alias
	.size		__nv_reservedSMEM_offset_0_alias, 0, 64
	.other		__nv_reservedSMEM_offset_0_alias,@"STO_CUDA_RESERVED_SHARED STV_DEFAULT"
__nv_reservedSMEM_offset_0_alias:
	.zero		0
	.zero		64


//--------------------- .nv.constant0._Z12helloFromGPUv --------------------------
	.section	.nv.constant0._Z12helloFromGPUv,"a",@progbits
	.sectionflags	@""
	.align	4
.nv.constant0._Z12helloFromGPUv:
	.zero		896


//--------------------- SYMBOLS --------------------------

	.type		.nv.reservedSmem.offset0,@object
	.size		.nv.reservedSmem.offset0,0x4
	.type		vprintf,@function
